	.headerflags	@"EF_CUDA_TEXMODE_UNIFIED EF_CUDA_64BIT_ADDRESS EF_CUDA_ACCELERATORS EF_CUDA_SM90 EF_CUDA_VIRTUAL_SM(EF_CUDA_SM90)"
	.elftype	@"ET_EXEC"


//--------------------- .nv.info                  --------------------------
	.section	.nv.info,"",@"SHT_CUDA_INFO"
	.align	4


	//----- nvinfo : EIATTR_REGCOUNT
	.align		4
        /*0000*/ 	.byte	0x04, 0x2f
        /*0002*/ 	.short	(.L_1 - .L_0)
	.align		4
.L_0:
        /*0004*/ 	.word	index@(triton_poi_fused_relu_threshold_backward_0)
        /*0008*/ 	.word	0x0000000c


	//----- nvinfo : EIATTR_MIN_STACK_SIZE
	.align		4
.L_1:
        /*000c*/ 	.byte	0x04, 0x12
        /*000e*/ 	.short	(.L_3 - .L_2)
	.align		4
.L_2:
        /*0010*/ 	.word	index@(triton_poi_fused_relu_threshold_backward_0)
        /*0014*/ 	.word	0x00000000


	//----- nvinfo : EIATTR_FRAME_SIZE
	.align		4
.L_3:
        /*0018*/ 	.byte	0x04, 0x11
        /*001a*/ 	.short	(.L_5 - .L_4)
	.align		4
.L_4:
        /*001c*/ 	.word	index@(triton_poi_fused_relu_threshold_backward_0)
        /*0020*/ 	.word	0x00000000


	//----- nvinfo : EIATTR_MIN_STACK_SIZE
	.align		4
.L_5:
        /*0024*/ 	.byte	0x04, 0x12
        /*0026*/ 	.short	(.L_7 - .L_6)
	.align		4
.L_6:
        /*0028*/ 	.word	index@(triton_poi_fused_relu_threshold_backward_0)
        /*002c*/ 	.word	0x00000000
.L_7:


//--------------------- .nv.info.triton_poi_fused_relu_threshold_backward_0 --------------------------
	.section	.nv.info.triton_poi_fused_relu_threshold_backward_0,"",@"SHT_CUDA_INFO"
	.sectionflags	@""
	.align	4


	//----- nvinfo : EIATTR_CUDA_API_VERSION
	.align		4
        /*0000*/ 	.byte	0x04, 0x37
        /*0002*/ 	.short	(.L_9 - .L_8)
.L_8:
        /*0004*/ 	.word	0x0000007c


	//----- nvinfo : EIATTR_KPARAM_INFO
	.align		4
.L_9:
        /*0008*/ 	.byte	0x04, 0x17
        /*000a*/ 	.short	(.L_11 - .L_10)
.L_10:
        /*000c*/ 	.word	0x00000000
        /*0010*/ 	.short	0x0003
        /*0012*/ 	.short	0x0018
        /*0014*/ 	.byte	0x00, 0xf0, 0x11, 0x00


	//----- nvinfo : EIATTR_KPARAM_INFO
	.align		4
.L_11:
        /*0018*/ 	.byte	0x04, 0x17
        /*001a*/ 	.short	(.L_13 - .L_12)
.L_12:
        /*001c*/ 	.word	0x00000000
        /*0020*/ 	.short	0x0002
        /*0022*/ 	.short	0x0010
        /*0024*/ 	.byte	0x00, 0xf4, 0x21, 0x00


	//----- nvinfo : EIATTR_KPARAM_INFO
	.align		4
.L_13:
        /*0028*/ 	.byte	0x04, 0x17
        /*002a*/ 	.short	(.L_15 - .L_14)
.L_14:
        /*002c*/ 	.word	0x00000000
        /*0030*/ 	.short	0x0001
        /*0032*/ 	.short	0x0008
        /*0034*/ 	.byte	0x00, 0xf4, 0x21, 0x00


	//----- nvinfo : EIATTR_KPARAM_INFO
	.align		4
.L_15:
        /*0038*/ 	.byte	0x04, 0x17
        /*003a*/ 	.short	(.L_17 - .L_16)
.L_16:
        /*003c*/ 	.word	0x00000000
        /*0040*/ 	.short	0x0000
        /*0042*/ 	.short	0x0000
        /*0044*/ 	.byte	0x00, 0xf4, 0x21, 0x00


	//----- nvinfo : EIATTR_SPARSE_MMA_MASK
	.align		4
.L_17:
        /*0048*/ 	.byte	0x03, 0x50
        /*004a*/ 	.short	0x0000


	//----- nvinfo : EIATTR_MAXREG_COUNT
	.align		4
        /*004c*/ 	.byte	0x03, 0x1b
        /*004e*/ 	.short	0x00ff


	//----- nvinfo : EIATTR_EXIT_INSTR_OFFSETS
	.align		4
        /*0050*/ 	.byte	0x04, 0x1c
        /*0052*/ 	.short	(.L_19 - .L_18)


	//   ....[0]....
.L_18:
        /*0054*/ 	.word	0x00000220


	//----- nvinfo : EIATTR_REQNTID
	.align		4
.L_19:
        /*0058*/ 	.byte	0x04, 0x10
        /*005a*/ 	.short	(.L_21 - .L_20)
.L_20:
        /*005c*/ 	.word	0x00000080
        /*0060*/ 	.word	0x00000001
        /*0064*/ 	.word	0x00000001


	//----- nvinfo : EIATTR_CBANK_PARAM_SIZE
	.align		4
.L_21:
        /*0068*/ 	.byte	0x03, 0x19
        /*006a*/ 	.short	0x001c


	//----- nvinfo : EIATTR_PARAM_CBANK
	.align		4
        /*006c*/ 	.byte	0x04, 0x0a
        /*006e*/ 	.short	(.L_23 - .L_22)
	.align		4
.L_22:
        /*0070*/ 	.word	index@(.nv.constant0.triton_poi_fused_relu_threshold_backward_0)
        /*0074*/ 	.short	0x0210
        /*0076*/ 	.short	0x001c


	//----- nvinfo : EIATTR_SW_WAR
	.align		4
.L_23:
        /*0078*/ 	.byte	0x04, 0x36
        /*007a*/ 	.short	(.L_25 - .L_24)
.L_24:
        /*007c*/ 	.word	0x00000008
.L_25:


//--------------------- .nv.callgraph             --------------------------
	.section	.nv.callgraph,"",@"SHT_CUDA_CALLGRAPH"
	.align	4
	.sectionentsize	8
	.align		4
        /*0000*/ 	.word	0x00000000
	.align		4
        /*0004*/ 	.word	0xffffffff
	.align		4
        /*0008*/ 	.word	0x00000000
	.align		4
        /*000c*/ 	.word	0xfffffffe
	.align		4
        /*0010*/ 	.word	0x00000000
	.align		4
        /*0014*/ 	.word	0xfffffffd
	.align		4
        /*0018*/ 	.word	0x00000000
	.align		4
        /*001c*/ 	.word	0xfffffffc


//--------------------- .text.triton_poi_fused_relu_threshold_backward_0 --------------------------
	.section	.text.triton_poi_fused_relu_threshold_backward_0,"ax",@progbits
	.align	128
        .global         triton_poi_fused_relu_threshold_backward_0
        .type           triton_poi_fused_relu_threshold_backward_0,@function
        .size           triton_poi_fused_relu_threshold_backward_0,(.L_x_1 - triton_poi_fused_relu_threshold_backward_0)
        .other          triton_poi_fused_relu_threshold_backward_0,@"STO_CUDA_ENTRY STV_DEFAULT"
triton_poi_fused_relu_threshold_backward_0:
.text.triton_poi_fused_relu_threshold_backward_0:
[----:B------:R-:W-:Y:S01]  /*0000*/  LDC R1, c[0x0][0x28] ;  /* 0x00000a00ff017b82 */ /* 0x000fe20000000800 */
[----:B------:R-:W1:Y:S07]  /*0010*/  S2R R0, SR_TID.X ;  /* 0x0000000000007919 */ /* 0x000e6e0000002100 */
[----:B------:R-:W2:Y:S01]  /*0020*/  LDC.64 R4, c[0x0][0x218] ;  /* 0x00008600ff047b82 */ /* 0x000ea20000000a00 */
[----:B------:R-:W-:Y:S01]  /*0030*/  ULDC.64 UR4, c[0x0][0x208] ;  /* 0x0000820000047ab9 */ /* 0x000fe20000000a00 */
[----:B------:R-:W-:Y:S01]  /*0040*/  ULDC.64 UR6, c[0x0][0x220] ;  /* 0x0000880000067ab9 */ /* 0x000fe20000000a00 */
[----:B------:R-:W3:Y:S05]  /*0050*/  S2R R7, SR_CTAID.X ;  /* 0x0000000000077919 */ /* 0x000eea0000002500 */
[----:B------:R-:W4:Y:S01]  /*0060*/  LDC.64 R2, c[0x0][0x210] ;  /* 0x00008400ff027b82 */ /* 0x000f220000000a00 */
[----:B-1----:R-:W-:Y:S01]  /*0070*/  IMAD.SHL.U32 R0, R0, 0x2, RZ ;  /* 0x0000000200007824 */ /* 0x002fe200078e00ff */
[----:B---3--:R-:W-:-:S04]  /*0080*/  SHF.R.S32.HI R6, RZ, 0x17, R7 ;  /* 0x00000017ff067819 */ /* 0x008fc80000011407 */
[----:B------:R-:W-:-:S05]  /*0090*/  LOP3.LUT R0, R0, 0xfe, RZ, 0xc0, !PT ;  /* 0x000000fe00007812 */ /* 0x000fca00078ec0ff */
[----:B------:R-:W-:Y:S01]  /*00a0*/  IMAD R7, R7, 0x100, R0 ;  /* 0x0000010007077824 */ /* 0x000fe200078e0200 */
[----:B------:R-:W-:-:S03]  /*00b0*/  SGXT R0, R6, 0x1 ;  /* 0x000000010600781a */ /* 0x000fc60000000200 */
[----:B----4-:R-:W-:Y:S01]  /*00c0*/  IMAD.WIDE R2, R7, 0x4, R2 ;  /* 0x0000000407027825 */ /* 0x010fe200078e0202 */
[----:B------:R-:W-:-:S04]  /*00d0*/  LEA.HI R0, R0, R7, RZ, 0xa ;  /* 0x0000000700007211 */ /* 0x000fc800078f50ff */
[----:B------:R-:W-:-:S05]  /*00e0*/  LOP3.LUT R0, R0, 0xfffffc00, RZ, 0xc0, !PT ;  /* 0xfffffc0000007812 */ /* 0x000fca00078ec0ff */
[----:B------:R-:W-:-:S04]  /*00f0*/  IMAD.IADD R9, R7, 0x1, -R0 ;  /* 0x0000000107097824 */ /* 0x000fc800078e0a00 */
[----:B--2---:R-:W-:Y:S02]  /*0100*/  IMAD.WIDE R4, R9, 0x4, R4 ;  /* 0x0000000409047825 */ /* 0x004fe400078e0204 */
[----:B------:R-:W2:Y:S04]  /*0110*/  LDG.E.64 R8, desc[UR4][R2.64] ;  /* 0x0000000402087981 */ /* 0x000ea8000c1e1b00 */
[----:B------:R-:W2:Y:S01]  /*0120*/  LDG.E.EL.64 R4, desc[UR4][R4.64] ;  /* 0x0000000404047981 */ /* 0x000ea2000c2e1b00 */
[----:B------:R-:W-:-:S04]  /*0130*/  IADD3 R6, P2, R7, UR6, RZ ;  /* 0x0000000607067c10 */ /* 0x000fc8000ff5e0ff */
[----:B------:R-:W-:Y:S02]  /*0140*/  LEA.HI.X.SX32 R7, R7, UR7, 0x1, P2 ;  /* 0x0000000707077c11 */ /* 0x000fe400090f0eff */
[C---:B--2---:R-:W-:Y:S01]  /*0150*/  FSETP.GEU.AND P1, PT, R8.reuse, -R4, PT ;  /* 0x800000040800720b */ /* 0x044fe20003f2e000 */
[----:B------:R-:W-:Y:S01]  /*0160*/  FADD R8, R8, R4 ;  /* 0x0000000408087221 */ /* 0x000fe20000000000 */
[C---:B------:R-:W-:Y:S01]  /*0170*/  FADD R0, R9.reuse, R5 ;  /* 0x0000000509007221 */ /* 0x040fe20000000000 */
[----:B------:R-:W-:-:S03]  /*0180*/  FSETP.GEU.AND P0, PT, R9, -R5, PT ;  /* 0x800000050900720b */ /* 0x000fc60003f0e000 */
[----:B------:R-:W-:Y:S02]  /*0190*/  FSEL R8, R8, RZ, P1 ;  /* 0x000000ff08087208 */ /* 0x000fe40000800000 */
[----:B------:R-:W-:Y:S02]  /*01a0*/  FSEL R9, R0, RZ, P0 ;  /* 0x000000ff00097208 */ /* 0x000fe40000000000 */
[----:B------:R-:W-:Y:S02]  /*01b0*/  FSETP.GTU.AND P1, PT, R8, RZ, PT ;  /* 0x000000ff0800720b */ /* 0x000fe40003f2c000 */
[----:B------:R-:W-:Y:S01]  /*01c0*/  FSETP.GTU.AND P0, PT, R9, RZ, PT ;  /* 0x000000ff0900720b */ /* 0x000fe20003f0c000 */
[----:B------:R-:W-:Y:S01]  /*01d0*/  STG.E.64 desc[UR4][R2.64], R8 ;  /* 0x0000000802007986 */ /* 0x000fe2000c101b04 */
[----:B------:R-:W-:Y:S02]  /*01e0*/  SEL R0, RZ, 0x1, P1 ;  /* 0x00000001ff007807 */ /* 0x000fe40000800000 */
[----:B------:R-:W-:-:S05]  /*01f0*/  SEL R5, RZ, 0x100, P0 ;  /* 0x00000100ff057807 */ /* 0x000fca0000000000 */
[----:B------:R-:W-:-:S05]  /*0200*/  IMAD.IADD R5, R0, 0x1, R5 ;  /* 0x0000000100057824 */ /* 0x000fca00078e0205 */
[----:B------:R-:W-:Y:S01]  /*0210*/  STG.E.U16 desc[UR4][R6.64], R5 ;  /* 0x0000000506007986 */ /* 0x000fe2000c101504 */
[----:B------:R-:W-:Y:S05]  /*0220*/  EXIT ;  /* 0x000000000000794d */ /* 0x000fea0003800000 */
.L_x_0:
[----:B------:R-:W-:-:S00]  /*0230*/  BRA `(.L_x_0) ;  /* 0xfffffffc00fc7947 */ /* 0x000fc0000383ffff */
[----:B------:R-:W-:-:S00]  /*0240*/  NOP ;  /* 0x0000000000007918 */ /* 0x000fc00000000000 */
        /* <DEDUP_REMOVED lines=11> */
.L_x_1:


//--------------------- .nv.constant0.triton_poi_fused_relu_threshold_backward_0 --------------------------
	.section	.nv.constant0.triton_poi_fused_relu_threshold_backward_0,"a",@progbits
	.sectionflags	@""
	.align	4
.nv.constant0.triton_poi_fused_relu_threshold_backward_0:
	.zero		556
